//
// Generated by NVIDIA NVVM Compiler
//
// Compiler Build ID: CL-36424714
// Cuda compilation tools, release 13.0, V13.0.88
// Based on NVVM 20.0.0
//

.version 9.0
.target sm_100
.address_size 64

	// .globl	_Z14constantMemoryv
.extern .func  (.param .b32 func_retval0) vprintf
(
	.param .b64 vprintf_param_0,
	.param .b64 vprintf_param_1
)
;
.const .align 4 .f32 factor;
.global .align 1 .b8 $str[25] = {71, 101, 116, 32, 99, 111, 110, 115, 116, 32, 109, 101, 109, 111, 114, 121, 32, 58, 32, 37, 46, 50, 102, 10};

.visible .entry _Z14constantMemoryv()
{
	.local .align 8 .b8 	__local_depot0[8];
	.reg .b64 	%SP;
	.reg .b64 	%SPL;
	.reg .b32 	%r<3>;
	.reg .b32 	%f<2>;
	.reg .b64 	%rd<5>;
	.reg .b64 	%fd<2>;

	mov.u64 	%SPL, __local_depot0;
	cvta.local.u64 	%SP, %SPL;
	add.u64 	%rd1, %SP, 0;
	add.u64 	%rd2, %SPL, 0;
	ld.const.f32 	%f1, [factor];
	cvt.f64.f32 	%fd1, %f1;
	st.local.f64 	[%rd2], %fd1;
	mov.u64 	%rd3, $str;
	cvta.global.u64 	%rd4, %rd3;
	{ // callseq 0, 0
	.param .b64 param0;
	st.param.b64 	[param0], %rd4;
	.param .b64 param1;
	st.param.b64 	[param1], %rd1;
	.param .b32 retval0;
	call.uni (retval0), 
	vprintf, 
	(
	param0, 
	param1
	);
	ld.param.b32 	%r1, [retval0];
	} // callseq 0
	ret;

}


// ===== COMPILED SASS (sm_100) =====

	.target	sm_100

	.elftype	@"ET_EXEC"


//--------------------- .note.nv.tkinfo           --------------------------
	.section	.note.nv.tkinfo,"",@"SHT_NOTE"
	.sectionflags	@"SHF_NOTE_NV_TKINFO"
	.tkinfo
        /*0018*/ 	.word	0x00000002
        /*0030*/ 	.string	""
        /*0030*/ 	.string	"ptxas"
        /*0030*/ 	.string	"Cuda compilation tools, release 13.0, V13.0.88"
        /*0030*/ 	.string	"Build cuda_13.0.r13.0/compiler.36424714_0"
        /*0030*/ 	.string	"-arch sm_100 -m 64 "



//--------------------- .note.nv.cuinfo           --------------------------
	.section	.note.nv.cuinfo,"",@"SHT_NOTE"
	.sectionflags	@"SHF_NOTE_NV_CUINFO"
        /*0018*/ 	.short	0x0002
        /*001a*/ 	.short	0x0064
        /*001c*/ 	.short	0x0082
	.zero		2


//--------------------- .nv.info                  --------------------------
	.section	.nv.info,"",@"SHT_CUDA_INFO"
	.align	4


	//----- nvinfo : EIATTR_REGCOUNT
	.align		4
        /*0000*/ 	.byte	0x04, 0x2f
        /*0002*/ 	.short	(.L_3 - .L_2)
	.align		4
.L_2:
        /*0004*/ 	.word	index@(_Z14constantMemoryv)
        /*0008*/ 	.word	0x00000018


	//----- nvinfo : EIATTR_FRAME_SIZE
	.align		4
.L_3:
        /*000c*/ 	.byte	0x04, 0x11
        /*000e*/ 	.short	(.L_5 - .L_4)
	.align		4
.L_4:
        /*0010*/ 	.word	index@(_Z14constantMemoryv)
        /*0014*/ 	.word	0x00000008


	//----- nvinfo : EIATTR_MIN_STACK_SIZE
	.align		4
.L_5:
        /*0018*/ 	.byte	0x04, 0x12
        /*001a*/ 	.short	(.L_7 - .L_6)
	.align		4
.L_6:
        /*001c*/ 	.word	index@(_Z14constantMemoryv)
        /*0020*/ 	.word	0x00000008
.L_7:


//--------------------- .nv.compat                --------------------------
	.section	.nv.compat,"",@"SHT_CUDA_COMPAT_INFO"
	.align	4
        /*0000*/ 	.byte	0x02, 0x09, 0x00, 0x00, 0x02, 0x02, 0x01, 0x00, 0x02, 0x05, 0x05, 0x00, 0x03, 0x07, 0x01, 0x01
        /*0010*/ 	.byte	0x02, 0x03, 0x00, 0x00, 0x02, 0x06, 0x01, 0x00, 0x04, 0x0b, 0x08, 0x00, 0x09, 0x00, 0x00, 0x00
        /*0020*/ 	.byte	0x00, 0x00, 0x00, 0x00


//--------------------- .nv.info._Z14constantMemoryv --------------------------
	.section	.nv.info._Z14constantMemoryv,"",@"SHT_CUDA_INFO"
	.sectionflags	@""
	.align	4


	//----- nvinfo : EIATTR_CUDA_API_VERSION
	.align		4
        /*0000*/ 	.byte	0x04, 0x37
        /*0002*/ 	.short	(.L_9 - .L_8)
.L_8:
        /*0004*/ 	.word	0x00000082


	//----- nvinfo : EIATTR_SPARSE_MMA_MASK
	.align		4
.L_9:
        /*0008*/ 	.byte	0x03, 0x50
        /*000a*/ 	.short	0x0000


	//----- nvinfo : EIATTR_MAXREG_COUNT
	.align		4
        /*000c*/ 	.byte	0x03, 0x1b
        /*000e*/ 	.short	0x00ff


	//----- nvinfo : EIATTR_EXTERNS
	.align		4
        /*0010*/ 	.byte	0x04, 0x0f
        /*0012*/ 	.short	(.L_11 - .L_10)


	//   ....[0]....
	.align		4
.L_10:
        /*0014*/ 	.word	index@(vprintf)


	//----- nvinfo : EIATTR_MERCURY_ISA_VERSION
	.align		4
.L_11:
        /*0018*/ 	.byte	0x03, 0x5f
        /*001a*/ 	.short	0x0101


	//----- nvinfo : EIATTR_VRC_CTA_INIT_COUNT
	.align		4
        /*001c*/ 	.byte	0x02, 0x4a
	.zero		1
	.zero		1


	//----- nvinfo : EIATTR_SYSCALL_OFFSETS
	.align		4
        /*0020*/ 	.byte	0x04, 0x46
        /*0022*/ 	.short	(.L_13 - .L_12)


	//   ....[0]....
.L_12:
        /*0024*/ 	.word	0x000000f0


	//----- nvinfo : EIATTR_EXIT_INSTR_OFFSETS
	.align		4
.L_13:
        /*0028*/ 	.byte	0x04, 0x1c
        /*002a*/ 	.short	(.L_15 - .L_14)


	//   ....[0]....
.L_14:
        /*002c*/ 	.word	0x00000100


	//----- nvinfo : EIATTR_SW_WAR
	.align		4
.L_15:
        /*0030*/ 	.byte	0x04, 0x36
        /*0032*/ 	.short	(.L_17 - .L_16)
.L_16:
        /*0034*/ 	.word	0x00000008
.L_17:


//--------------------- .nv.callgraph             --------------------------
	.section	.nv.callgraph,"",@"SHT_CUDA_CALLGRAPH"
	.align	4
	.sectionentsize	8
	.align		4
        /*0000*/ 	.word	0x00000000
	.align		4
        /*0004*/ 	.word	0xffffffff
	.align		4
        /*0008*/ 	.word	index@(_Z14constantMemoryv)
	.align		4
        /*000c*/ 	.word	index@(vprintf)
	.align		4
        /*0010*/ 	.word	0x00000000
	.align		4
        /*0014*/ 	.word	0xfffffffe
	.align		4
        /*0018*/ 	.word	0x00000000
	.align		4
        /*001c*/ 	.word	0xfffffffd
	.align		4
        /*0020*/ 	.word	0x00000000
	.align		4
        /*0024*/ 	.word	0xfffffffc


//--------------------- .nv.constant4             --------------------------
	.section	.nv.constant4,"a",@progbits
	.align	8
	.align		8
.nv.constant4:
        /*0000*/ 	.dword	vprintf
	.align		8
        /*0008*/ 	.dword	$str


//--------------------- .nv.constant3             --------------------------
	.section	.nv.constant3,"a",@progbits
	.align	4
.nv.constant3:
	.type		factor,@object
	.size		factor,(.L_0 - factor)
factor:
	.zero		4
.L_0:


//--------------------- .text._Z14constantMemoryv --------------------------
	.section	.text._Z14constantMemoryv,"ax",@progbits
	.align	128
        .global         _Z14constantMemoryv
        .type           _Z14constantMemoryv,@function
        .size           _Z14constantMemoryv,(.L_x_2 - _Z14constantMemoryv)
        .other          _Z14constantMemoryv,@"STO_CUDA_ENTRY STV_DEFAULT"
_Z14constantMemoryv:
.text._Z14constantMemoryv:
[----:B------:R-:W0:Y:S01]  /*0000*/  LDC R1, c[0x0][0x37c] ;  /* 0x0000df00ff017b82 */ /* 0x000e220000000800 */
[----:B------:R-:W1:Y:S01]  /*0010*/  LDCU UR4, c[0x3][URZ] ;  /* 0x00c00000ff0477ac */ /* 0x000e620008000800 */
[----:B0-----:R-:W-:Y:S01]  /*0020*/  VIADD R1, R1, 0xfffffff8 ;  /* 0xfffffff801017836 */ /* 0x001fe20000000000 */
[----:B------:R-:W-:Y:S01]  /*0030*/  MOV R0, 0x0 ;  /* 0x0000000000007802 */ /* 0x000fe20000000f00 */
[----:B------:R-:W0:Y:S04]  /*0040*/  LDCU.64 UR6, c[0x4][0x8] ;  /* 0x01000100ff0677ac */ /* 0x000e280008000a00 */
[----:B------:R2:W3:Y:S01]  /*0050*/  LDC.64 R8, c[0x4][R0] ;  /* 0x0100000000087b82 */ /* 0x0004e20000000a00 */
[----:B------:R-:W4:Y:S01]  /*0060*/  LDCU UR5, c[0x0][0x2fc] ;  /* 0x00005f80ff0577ac */ /* 0x000f220008000800 */
[----:B-1----:R-:W1:Y:S01]  /*0070*/  F2F.F64.F32 R2, UR4 ;  /* 0x0000000400027d10 */ /* 0x002e620008201800 */
[----:B------:R-:W5:Y:S01]  /*0080*/  LDCU UR4, c[0x0][0x2f8] ;  /* 0x00005f00ff0477ac */ /* 0x000f620008000800 */
[----:B0-----:R-:W-:Y:S01]  /*0090*/  IMAD.U32 R4, RZ, RZ, UR6 ;  /* 0x00000006ff047e24 */ /* 0x001fe2000f8e00ff */
[----:B------:R-:W-:Y:S01]  /*00a0*/  MOV R5, UR7 ;  /* 0x0000000700057c02 */ /* 0x000fe20008000f00 */
[----:B-1----:R2:W-:Y:S01]  /*00b0*/  STL.64 [R1], R2 ;  /* 0x0000000201007387 */ /* 0x0025e20000100a00 */
[----:B-----5:R-:W-:-:S05]  /*00c0*/  IADD3 R6, P0, PT, R1, UR4, RZ ;  /* 0x0000000401067c10 */ /* 0x020fca000ff1e0ff */
[----:B----4-:R-:W-:-:S08]  /*00d0*/  IMAD.X R7, RZ, RZ, UR5, P0 ;  /* 0x00000005ff077e24 */ /* 0x010fd000080e06ff */
[----:B------:R-:W-:-:S07]  /*00e0*/  LEPC R20, `(.L_x_0) ;  /* 0x000000001014794e */ /* 0x000fce0000000000 */
[----:B--23--:R-:W-:Y:S05]  /*00f0*/  CALL.ABS.NOINC R8 ;  /* 0x0000000008007343 */ /* 0x00cfea0003c00000 */
.L_x_0:
[----:B------:R-:W-:Y:S05]  /*0100*/  EXIT ;  /* 0x000000000000794d */ /* 0x000fea0003800000 */
.L_x_1:
[----:B------:R-:W-:-:S00]  /*0110*/  BRA `(.L_x_1) ;  /* 0xfffffffc00fc7947 */ /* 0x000fc0000383ffff */
[----:B------:R-:W-:-:S00]  /*0120*/  NOP ;  /* 0x0000000000007918 */ /* 0x000fc00000000000 */
        /* <DEDUP_REMOVED lines=13> */
.L_x_2:


//--------------------- .nv.global.init           --------------------------
	.section	.nv.global.init,"aw",@progbits
.nv.global.init:
	.type		$str,@object
	.size		$str,(.L_1 - $str)
$str:
        /*0000*/ 	.byte	0x47, 0x65, 0x74, 0x20, 0x63, 0x6f, 0x6e, 0x73, 0x74, 0x20, 0x6d, 0x65, 0x6d, 0x6f, 0x72, 0x79
        /*0010*/ 	.byte	0x20, 0x3a, 0x20, 0x25, 0x2e, 0x32, 0x66, 0x0a, 0x00
.L_1:


//--------------------- .nv.shared.reserved.0     --------------------------
	.section	.nv.shared.reserved.0,"aw",@nobits
	.weak		__nv_reservedSMEM_offset_0_alias
	.size		__nv_reservedSMEM_offset_0_alias, 0, 64
	.other		__nv_reservedSMEM_offset_0_alias,@"STO_CUDA_RESERVED_SHARED STV_DEFAULT"
__nv_reservedSMEM_offset_0_alias:
	.zero		0
	.zero		64


//--------------------- .nv.constant0._Z14constantMemoryv --------------------------
	.section	.nv.constant0._Z14constantMemoryv,"a",@progbits
	.sectionflags	@""
	.align	4
.nv.constant0._Z14constantMemoryv:
	.zero		896


//--------------------- SYMBOLS --------------------------

	.type		.nv.reservedSmem.offset0,@object
	.size		.nv.reservedSmem.offset0,0x4
	.type		vprintf,@function
